//
// Generated by NVIDIA NVVM Compiler
//
// Compiler Build ID: CL-36424714
// Cuda compilation tools, release 13.0, V13.0.88
// Based on NVVM 20.0.0
//

.version 9.0
.target sm_100
.address_size 64

	// .globl	_Z15grayscaleKernelPK6uchar3Phii

.visible .entry _Z15grayscaleKernelPK6uchar3Phii(
	.param .u64 .ptr .align 1 _Z15grayscaleKernelPK6uchar3Phii_param_0,
	.param .u64 .ptr .align 1 _Z15grayscaleKernelPK6uchar3Phii_param_1,
	.param .u32 _Z15grayscaleKernelPK6uchar3Phii_param_2,
	.param .u32 _Z15grayscaleKernelPK6uchar3Phii_param_3
)
{
	.reg .pred 	%p<4>;
	.reg .b16 	%rs<4>;
	.reg .b32 	%r<15>;
	.reg .b32 	%f<7>;
	.reg .b64 	%rd<9>;

	ld.param.u64 	%rd1, [_Z15grayscaleKernelPK6uchar3Phii_param_0];
	ld.param.u64 	%rd2, [_Z15grayscaleKernelPK6uchar3Phii_param_1];
	ld.param.u32 	%r2, [_Z15grayscaleKernelPK6uchar3Phii_param_2];
	ld.param.u32 	%r3, [_Z15grayscaleKernelPK6uchar3Phii_param_3];
	mov.u32 	%r5, %ctaid.x;
	mov.u32 	%r6, %ntid.x;
	mov.u32 	%r7, %tid.x;
	mad.lo.s32 	%r8, %r5, %r6, %r7;
	mov.u32 	%r9, %ctaid.y;
	mov.u32 	%r10, %ntid.y;
	mov.u32 	%r11, %tid.y;
	mad.lo.s32 	%r12, %r9, %r10, %r11;
	mad.lo.s32 	%r1, %r2, %r12, %r8;
	setp.ge.s32 	%p1, %r8, %r2;
	setp.ge.s32 	%p2, %r12, %r3;
	or.pred  	%p3, %p1, %p2;
	@%p3 bra 	$L__BB0_2;
	cvta.to.global.u64 	%rd3, %rd1;
	cvta.to.global.u64 	%rd4, %rd2;
	cvt.s64.s32 	%rd5, %r1;
	mul.wide.s32 	%rd6, %r1, 3;
	add.s64 	%rd7, %rd3, %rd6;
	ld.global.u8 	%rs1, [%rd7];
	ld.global.u8 	%rs2, [%rd7+1];
	ld.global.u8 	%rs3, [%rd7+2];
	cvt.rn.f32.u16 	%f1, %rs1;
	cvt.rn.f32.u16 	%f2, %rs2;
	mul.f32 	%f3, %f2, 0f3F1645A2;
	fma.rn.f32 	%f4, %f1, 0f3E991687, %f3;
	cvt.rn.f32.u16 	%f5, %rs3;
	fma.rn.f32 	%f6, %f5, 0f3DE978D5, %f4;
	cvt.rzi.u32.f32 	%r14, %f6;
	add.s64 	%rd8, %rd4, %rd5;
	st.global.u8 	[%rd8], %r14;
$L__BB0_2:
	ret;

}


// ===== COMPILED SASS (sm_100) =====

	.target	sm_100

	.elftype	@"ET_EXEC"


//--------------------- .note.nv.tkinfo           --------------------------
	.section	.note.nv.tkinfo,"",@"SHT_NOTE"
	.sectionflags	@"SHF_NOTE_NV_TKINFO"
	.tkinfo
        /*0018*/ 	.word	0x00000002
        /*0030*/ 	.string	""
        /*0030*/ 	.string	"ptxas"
        /*0030*/ 	.string	"Cuda compilation tools, release 13.0, V13.0.88"
        /*0030*/ 	.string	"Build cuda_13.0.r13.0/compiler.36424714_0"
        /*0030*/ 	.string	"-arch sm_100 -m 64 "



//--------------------- .note.nv.cuinfo           --------------------------
	.section	.note.nv.cuinfo,"",@"SHT_NOTE"
	.sectionflags	@"SHF_NOTE_NV_CUINFO"
        /*0018*/ 	.short	0x0002
        /*001a*/ 	.short	0x0064
        /*001c*/ 	.short	0x0082
	.zero		2


//--------------------- .nv.info                  --------------------------
	.section	.nv.info,"",@"SHT_CUDA_INFO"
	.align	4


	//----- nvinfo : EIATTR_REGCOUNT
	.align		4
        /*0000*/ 	.byte	0x04, 0x2f
        /*0002*/ 	.short	(.L_1 - .L_0)
	.align		4
.L_0:
        /*0004*/ 	.word	index@(_Z15grayscaleKernelPK6uchar3Phii)
        /*0008*/ 	.word	0x0000000c


	//----- nvinfo : EIATTR_FRAME_SIZE
	.align		4
.L_1:
        /*000c*/ 	.byte	0x04, 0x11
        /*000e*/ 	.short	(.L_3 - .L_2)
	.align		4
.L_2:
        /*0010*/ 	.word	index@(_Z15grayscaleKernelPK6uchar3Phii)
        /*0014*/ 	.word	0x00000000


	//----- nvinfo : EIATTR_MIN_STACK_SIZE
	.align		4
.L_3:
        /*0018*/ 	.byte	0x04, 0x12
        /*001a*/ 	.short	(.L_5 - .L_4)
	.align		4
.L_4:
        /*001c*/ 	.word	index@(_Z15grayscaleKernelPK6uchar3Phii)
        /*0020*/ 	.word	0x00000000
.L_5:


//--------------------- .nv.compat                --------------------------
	.section	.nv.compat,"",@"SHT_CUDA_COMPAT_INFO"
	.align	4
        /*0000*/ 	.byte	0x02, 0x09, 0x00, 0x00, 0x02, 0x02, 0x01, 0x00, 0x02, 0x05, 0x05, 0x00, 0x03, 0x07, 0x01, 0x01
        /*0010*/ 	.byte	0x02, 0x03, 0x00, 0x00, 0x02, 0x06, 0x01, 0x00, 0x04, 0x0b, 0x08, 0x00, 0x09, 0x00, 0x00, 0x00
        /*0020*/ 	.byte	0x00, 0x00, 0x00, 0x00


//--------------------- .nv.info._Z15grayscaleKernelPK6uchar3Phii --------------------------
	.section	.nv.info._Z15grayscaleKernelPK6uchar3Phii,"",@"SHT_CUDA_INFO"
	.sectionflags	@""
	.align	4


	//----- nvinfo : EIATTR_CUDA_API_VERSION
	.align		4
        /*0000*/ 	.byte	0x04, 0x37
        /*0002*/ 	.short	(.L_7 - .L_6)
.L_6:
        /*0004*/ 	.word	0x00000082


	//----- nvinfo : EIATTR_KPARAM_INFO
	.align		4
.L_7:
        /*0008*/ 	.byte	0x04, 0x17
        /*000a*/ 	.short	(.L_9 - .L_8)
.L_8:
        /*000c*/ 	.word	0x00000000
        /*0010*/ 	.short	0x0003
        /*0012*/ 	.short	0x0014
        /*0014*/ 	.byte	0x00, 0xf0, 0x11, 0x00


	//----- nvinfo : EIATTR_KPARAM_INFO
	.align		4
.L_9:
        /*0018*/ 	.byte	0x04, 0x17
        /*001a*/ 	.short	(.L_11 - .L_10)
.L_10:
        /*001c*/ 	.word	0x00000000
        /*0020*/ 	.short	0x0002
        /*0022*/ 	.short	0x0010
        /*0024*/ 	.byte	0x00, 0xf0, 0x11, 0x00


	//----- nvinfo : EIATTR_KPARAM_INFO
	.align		4
.L_11:
        /*0028*/ 	.byte	0x04, 0x17
        /*002a*/ 	.short	(.L_13 - .L_12)
.L_12:
        /*002c*/ 	.word	0x00000000
        /*0030*/ 	.short	0x0001
        /*0032*/ 	.short	0x0008
        /*0034*/ 	.byte	0x00, 0xf5, 0x21, 0x00


	//----- nvinfo : EIATTR_KPARAM_INFO
	.align		4
.L_13:
        /*0038*/ 	.byte	0x04, 0x17
        /*003a*/ 	.short	(.L_15 - .L_14)
.L_14:
        /*003c*/ 	.word	0x00000000
        /*0040*/ 	.short	0x0000
        /*0042*/ 	.short	0x0000
        /*0044*/ 	.byte	0x00, 0xf5, 0x21, 0x00


	//----- nvinfo : EIATTR_SPARSE_MMA_MASK
	.align		4
.L_15:
        /*0048*/ 	.byte	0x03, 0x50
        /*004a*/ 	.short	0x0000


	//----- nvinfo : EIATTR_MAXREG_COUNT
	.align		4
        /*004c*/ 	.byte	0x03, 0x1b
        /*004e*/ 	.short	0x00ff


	//----- nvinfo : EIATTR_MERCURY_ISA_VERSION
	.align		4
        /*0050*/ 	.byte	0x03, 0x5f
        /*0052*/ 	.short	0x0101


	//----- nvinfo : EIATTR_VRC_CTA_INIT_COUNT
	.align		4
        /*0054*/ 	.byte	0x02, 0x4a
	.zero		1
	.zero		1


	//----- nvinfo : EIATTR_EXIT_INSTR_OFFSETS
	.align		4
        /*0058*/ 	.byte	0x04, 0x1c
        /*005a*/ 	.short	(.L_17 - .L_16)


	//   ....[0]....
.L_16:
        /*005c*/ 	.word	0x000000d0


	//   ....[1]....
        /*0060*/ 	.word	0x000001f0


	//----- nvinfo : EIATTR_CBANK_PARAM_SIZE
	.align		4
.L_17:
        /*0064*/ 	.byte	0x03, 0x19
        /*0066*/ 	.short	0x0018


	//----- nvinfo : EIATTR_PARAM_CBANK
	.align		4
        /*0068*/ 	.byte	0x04, 0x0a
        /*006a*/ 	.short	(.L_19 - .L_18)
	.align		4
.L_18:
        /*006c*/ 	.word	index@(.nv.constant0._Z15grayscaleKernelPK6uchar3Phii)
        /*0070*/ 	.short	0x0380
        /*0072*/ 	.short	0x0018


	//----- nvinfo : EIATTR_SW_WAR
	.align		4
.L_19:
        /*0074*/ 	.byte	0x04, 0x36
        /*0076*/ 	.short	(.L_21 - .L_20)
.L_20:
        /*0078*/ 	.word	0x00000008
.L_21:


//--------------------- .nv.callgraph             --------------------------
	.section	.nv.callgraph,"",@"SHT_CUDA_CALLGRAPH"
	.align	4
	.sectionentsize	8
	.align		4
        /*0000*/ 	.word	0x00000000
	.align		4
        /*0004*/ 	.word	0xffffffff
	.align		4
        /*0008*/ 	.word	0x00000000
	.align		4
        /*000c*/ 	.word	0xfffffffe
	.align		4
        /*0010*/ 	.word	0x00000000
	.align		4
        /*0014*/ 	.word	0xfffffffd
	.align		4
        /*0018*/ 	.word	0x00000000
	.align		4
        /*001c*/ 	.word	0xfffffffc


//--------------------- .text._Z15grayscaleKernelPK6uchar3Phii --------------------------
	.section	.text._Z15grayscaleKernelPK6uchar3Phii,"ax",@progbits
	.align	128
        .global         _Z15grayscaleKernelPK6uchar3Phii
        .type           _Z15grayscaleKernelPK6uchar3Phii,@function
        .size           _Z15grayscaleKernelPK6uchar3Phii,(.L_x_1 - _Z15grayscaleKernelPK6uchar3Phii)
        .other          _Z15grayscaleKernelPK6uchar3Phii,@"STO_CUDA_ENTRY STV_DEFAULT"
_Z15grayscaleKernelPK6uchar3Phii:
.text._Z15grayscaleKernelPK6uchar3Phii:
[----:B------:R-:W-:Y:S01]  /*0000*/  LDC R1, c[0x0][0x37c] ;  /* 0x0000df00ff017b82 */ /* 0x000fe20000000800 */
[----:B------:R-:W0:Y:S07]  /*0010*/  S2R R2, SR_TID.Y ;  /* 0x0000000000027919 */ /* 0x000e2e0000002200 */
[----:B------:R-:W1:Y:S01]  /*0020*/  LDC R0, c[0x0][0x360] ;  /* 0x0000d800ff007b82 */ /* 0x000e620000000800 */
[----:B------:R-:W2:Y:S01]  /*0030*/  LDCU.64 UR6, c[0x0][0x390] ;  /* 0x00007200ff0677ac */ /* 0x000ea20008000a00 */
[----:B------:R-:W1:Y:S06]  /*0040*/  S2R R5, SR_TID.X ;  /* 0x0000000000057919 */ /* 0x000e6c0000002100 */
[----:B------:R-:W0:Y:S08]  /*0050*/  S2UR UR5, SR_CTAID.Y ;  /* 0x00000000000579c3 */ /* 0x000e300000002600 */
[----:B------:R-:W0:Y:S08]  /*0060*/  LDC R3, c[0x0][0x364] ;  /* 0x0000d900ff037b82 */ /* 0x000e300000000800 */
[----:B------:R-:W1:Y:S01]  /*0070*/  S2UR UR4, SR_CTAID.X ;  /* 0x00000000000479c3 */ /* 0x000e620000002500 */
[----:B0-----:R-:W-:-:S05]  /*0080*/  IMAD R3, R3, UR5, R2 ;  /* 0x0000000503037c24 */ /* 0x001fca000f8e0202 */
[----:B--2---:R-:W-:Y:S01]  /*0090*/  ISETP.GE.AND P0, PT, R3, UR7, PT ;  /* 0x0000000703007c0c */ /* 0x004fe2000bf06270 */
[----:B-1----:R-:W-:-:S04]  /*00a0*/  IMAD R0, R0, UR4, R5 ;  /* 0x0000000400007c24 */ /* 0x002fc8000f8e0205 */
[----:B------:R-:W-:Y:S01]  /*00b0*/  IMAD R5, R3, UR6, R0 ;  /* 0x0000000603057c24 */ /* 0x000fe2000f8e0200 */
[----:B------:R-:W-:-:S13]  /*00c0*/  ISETP.GE.OR P0, PT, R0, UR6, P0 ;  /* 0x0000000600007c0c */ /* 0x000fda0008706670 */
[----:B------:R-:W-:Y:S05]  /*00d0*/  @P0 EXIT ;  /* 0x000000000000094d */ /* 0x000fea0003800000 */
[----:B------:R-:W0:Y:S01]  /*00e0*/  LDC.64 R2, c[0x0][0x380] ;  /* 0x0000e000ff027b82 */ /* 0x000e220000000a00 */
[----:B------:R-:W1:Y:S01]  /*00f0*/  LDCU.64 UR4, c[0x0][0x358] ;  /* 0x00006b00ff0477ac */ /* 0x000e620008000a00 */
[----:B------:R-:W2:Y:S01]  /*0100*/  LDCU.64 UR6, c[0x0][0x388] ;  /* 0x00007100ff0677ac */ /* 0x000ea20008000a00 */
[----:B0-----:R-:W-:-:S05]  /*0110*/  IMAD.WIDE R2, R5, 0x3, R2 ;  /* 0x0000000305027825 */ /* 0x001fca00078e0202 */
[----:B-1----:R-:W3:Y:S04]  /*0120*/  LDG.E.U8 R4, desc[UR4][R2.64+0x1] ;  /* 0x0000010402047981 */ /* 0x002ee8000c1e1100 */
[----:B------:R-:W4:Y:S04]  /*0130*/  LDG.E.U8 R0, desc[UR4][R2.64] ;  /* 0x0000000402007981 */ /* 0x000f28000c1e1100 */
[----:B------:R-:W5:Y:S01]  /*0140*/  LDG.E.U8 R6, desc[UR4][R2.64+0x2] ;  /* 0x0000020402067981 */ /* 0x000f62000c1e1100 */
[----:B---3--:R-:W-:Y:S02]  /*0150*/  I2FP.F32.U32 R4, R4 ;  /* 0x0000000400047245 */ /* 0x008fe40000201000 */
[----:B----4-:R-:W-:-:S03]  /*0160*/  I2FP.F32.U32 R0, R0 ;  /* 0x0000000000007245 */ /* 0x010fc60000201000 */
[----:B------:R-:W-:Y:S01]  /*0170*/  FMUL R7, R4, 0.58700001239776611328 ;  /* 0x3f1645a204077820 */ /* 0x000fe20000400000 */
[C---:B--2---:R-:W-:Y:S02]  /*0180*/  IADD3 R4, P0, PT, R5.reuse, UR6, RZ ;  /* 0x0000000605047c10 */ /* 0x044fe4000ff1e0ff */
[----:B-----5:R-:W-:Y:S01]  /*0190*/  I2FP.F32.U32 R9, R6 ;  /* 0x0000000600097245 */ /* 0x020fe20000201000 */
[----:B------:R-:W-:Y:S01]  /*01a0*/  FFMA R0, R0, 0.29899999499320983887, R7 ;  /* 0x3e99168700007823 */ /* 0x000fe20000000007 */
[----:B------:R-:W-:-:S03]  /*01b0*/  LEA.HI.X.SX32 R5, R5, UR7, 0x1, P0 ;  /* 0x0000000705057c11 */ /* 0x000fc600080f0eff */
[----:B------:R-:W-:-:S04]  /*01c0*/  FFMA R0, R9, 0.11400000005960464478, R0 ;  /* 0x3de978d509007823 */ /* 0x000fc80000000000 */
[----:B------:R-:W0:Y:S02]  /*01d0*/  F2I.U32.TRUNC.NTZ R7, R0 ;  /* 0x0000000000077305 */ /* 0x000e24000020f000 */
[----:B0-----:R-:W-:Y:S01]  /*01e0*/  STG.E.U8 desc[UR4][R4.64], R7 ;  /* 0x0000000704007986 */ /* 0x001fe2000c101104 */
[----:B------:R-:W-:Y:S05]  /*01f0*/  EXIT ;  /* 0x000000000000794d */ /* 0x000fea0003800000 */
.L_x_0:
[----:B------:R-:W-:-:S00]  /*0200*/  BRA `(.L_x_0) ;  /* 0xfffffffc00fc7947 */ /* 0x000fc0000383ffff */
[----:B------:R-:W-:-:S00]  /*0210*/  NOP ;  /* 0x0000000000007918 */ /* 0x000fc00000000000 */
        /* <DEDUP_REMOVED lines=14> */
.L_x_1:


//--------------------- .nv.shared.reserved.0     --------------------------
	.section	.nv.shared.reserved.0,"aw",@nobits
	.weak		__nv_reservedSMEM_offset_0_alias
	.size		__nv_reservedSMEM_offset_0_alias, 0, 64
	.other		__nv_reservedSMEM_offset_0_alias,@"STO_CUDA_RESERVED_SHARED STV_DEFAULT"
__nv_reservedSMEM_offset_0_alias:
	.zero		0
	.zero		64


//--------------------- .nv.constant0._Z15grayscaleKernelPK6uchar3Phii --------------------------
	.section	.nv.constant0._Z15grayscaleKernelPK6uchar3Phii,"a",@progbits
	.sectionflags	@""
	.align	4
.nv.constant0._Z15grayscaleKernelPK6uchar3Phii:
	.zero		920


//--------------------- SYMBOLS --------------------------

	.type		.nv.reservedSmem.offset0,@object
	.size		.nv.reservedSmem.offset0,0x4
